//
// Generated by NVIDIA NVVM Compiler
//
// Compiler Build ID: CL-36424714
// Cuda compilation tools, release 13.0, V13.0.88
// Based on NVVM 20.0.0
//

.version 9.0
.target sm_100
.address_size 64

	// .globl	_Z26vectorMultiplicationKernelPdS_S_ii

.visible .entry _Z26vectorMultiplicationKernelPdS_S_ii(
	.param .u64 .ptr .align 1 _Z26vectorMultiplicationKernelPdS_S_ii_param_0,
	.param .u64 .ptr .align 1 _Z26vectorMultiplicationKernelPdS_S_ii_param_1,
	.param .u64 .ptr .align 1 _Z26vectorMultiplicationKernelPdS_S_ii_param_2,
	.param .u32 _Z26vectorMultiplicationKernelPdS_S_ii_param_3,
	.param .u32 _Z26vectorMultiplicationKernelPdS_S_ii_param_4
)
{
	.reg .pred 	%p<13>;
	.reg .b32 	%r<41>;
	.reg .b64 	%rd<35>;
	.reg .b64 	%fd<148>;

	ld.param.u64 	%rd4, [_Z26vectorMultiplicationKernelPdS_S_ii_param_0];
	ld.param.u64 	%rd3, [_Z26vectorMultiplicationKernelPdS_S_ii_param_1];
	ld.param.u64 	%rd5, [_Z26vectorMultiplicationKernelPdS_S_ii_param_2];
	ld.param.u32 	%r23, [_Z26vectorMultiplicationKernelPdS_S_ii_param_3];
	ld.param.u32 	%r22, [_Z26vectorMultiplicationKernelPdS_S_ii_param_4];
	cvta.to.global.u64 	%rd1, %rd4;
	cvta.to.global.u64 	%rd2, %rd5;
	mov.u32 	%r1, %ctaid.x;
	setp.ge.s32 	%p1, %r1, %r23;
	@%p1 bra 	$L__BB0_19;
	setp.lt.s32 	%p2, %r22, 1;
	mov.f64 	%fd144, 0d0000000000000000;
	@%p2 bra 	$L__BB0_14;
	mul.lo.s32 	%r2, %r22, %r1;
	and.b32  	%r3, %r22, 15;
	setp.lt.u32 	%p3, %r22, 16;
	mov.f64 	%fd144, 0d0000000000000000;
	mov.b32 	%r33, 0;
	@%p3 bra 	$L__BB0_5;
	and.b32  	%r33, %r22, 2147483632;
	mov.f64 	%fd144, 0d0000000000000000;
	mov.b32 	%r38, 0;
$L__BB0_4:
	.pragma "nounroll";
	add.s32 	%r26, %r38, %r2;
	mul.wide.u32 	%rd6, %r26, 8;
	add.s64 	%rd7, %rd2, %rd6;
	ld.global.f64 	%fd21, [%rd7];
	mul.wide.u32 	%rd8, %r38, 8;
	add.s64 	%rd9, %rd1, %rd8;
	ld.global.f64 	%fd22, [%rd9];
	fma.rn.f64 	%fd23, %fd21, %fd22, %fd144;
	ld.global.f64 	%fd24, [%rd7+8];
	ld.global.f64 	%fd25, [%rd9+8];
	fma.rn.f64 	%fd26, %fd24, %fd25, %fd23;
	ld.global.f64 	%fd27, [%rd7+16];
	ld.global.f64 	%fd28, [%rd9+16];
	fma.rn.f64 	%fd29, %fd27, %fd28, %fd26;
	ld.global.f64 	%fd30, [%rd7+24];
	ld.global.f64 	%fd31, [%rd9+24];
	fma.rn.f64 	%fd32, %fd30, %fd31, %fd29;
	ld.global.f64 	%fd33, [%rd7+32];
	ld.global.f64 	%fd34, [%rd9+32];
	fma.rn.f64 	%fd35, %fd33, %fd34, %fd32;
	ld.global.f64 	%fd36, [%rd7+40];
	ld.global.f64 	%fd37, [%rd9+40];
	fma.rn.f64 	%fd38, %fd36, %fd37, %fd35;
	ld.global.f64 	%fd39, [%rd7+48];
	ld.global.f64 	%fd40, [%rd9+48];
	fma.rn.f64 	%fd41, %fd39, %fd40, %fd38;
	ld.global.f64 	%fd42, [%rd7+56];
	ld.global.f64 	%fd43, [%rd9+56];
	fma.rn.f64 	%fd44, %fd42, %fd43, %fd41;
	ld.global.f64 	%fd45, [%rd7+64];
	ld.global.f64 	%fd46, [%rd9+64];
	fma.rn.f64 	%fd47, %fd45, %fd46, %fd44;
	ld.global.f64 	%fd48, [%rd7+72];
	ld.global.f64 	%fd49, [%rd9+72];
	fma.rn.f64 	%fd50, %fd48, %fd49, %fd47;
	ld.global.f64 	%fd51, [%rd7+80];
	ld.global.f64 	%fd52, [%rd9+80];
	fma.rn.f64 	%fd53, %fd51, %fd52, %fd50;
	ld.global.f64 	%fd54, [%rd7+88];
	ld.global.f64 	%fd55, [%rd9+88];
	fma.rn.f64 	%fd56, %fd54, %fd55, %fd53;
	ld.global.f64 	%fd57, [%rd7+96];
	ld.global.f64 	%fd58, [%rd9+96];
	fma.rn.f64 	%fd59, %fd57, %fd58, %fd56;
	ld.global.f64 	%fd60, [%rd7+104];
	ld.global.f64 	%fd61, [%rd9+104];
	fma.rn.f64 	%fd62, %fd60, %fd61, %fd59;
	ld.global.f64 	%fd63, [%rd7+112];
	ld.global.f64 	%fd64, [%rd9+112];
	fma.rn.f64 	%fd65, %fd63, %fd64, %fd62;
	ld.global.f64 	%fd66, [%rd7+120];
	ld.global.f64 	%fd67, [%rd9+120];
	fma.rn.f64 	%fd144, %fd66, %fd67, %fd65;
	add.s32 	%r38, %r38, 16;
	setp.eq.s32 	%p4, %r38, %r33;
	@%p4 bra 	$L__BB0_5;
	bra.uni 	$L__BB0_4;
$L__BB0_5:
	setp.eq.s32 	%p5, %r3, 0;
	@%p5 bra 	$L__BB0_14;
	and.b32  	%r6, %r22, 7;
	setp.lt.u32 	%p6, %r3, 8;
	@%p6 bra 	$L__BB0_8;
	add.s32 	%r27, %r33, %r2;
	mul.wide.u32 	%rd10, %r27, 8;
	add.s64 	%rd11, %rd2, %rd10;
	ld.global.f64 	%fd69, [%rd11];
	cvt.u64.u32 	%rd12, %r33;
	mul.wide.u32 	%rd13, %r33, 8;
	add.s64 	%rd14, %rd1, %rd13;
	ld.global.f64 	%fd70, [%rd14];
	fma.rn.f64 	%fd71, %fd69, %fd70, %fd144;
	cvt.u64.u32 	%rd15, %r2;
	add.s64 	%rd16, %rd12, %rd15;
	shl.b64 	%rd17, %rd16, 3;
	add.s64 	%rd18, %rd2, %rd17;
	ld.global.f64 	%fd72, [%rd18+8];
	ld.global.f64 	%fd73, [%rd14+8];
	fma.rn.f64 	%fd74, %fd72, %fd73, %fd71;
	ld.global.f64 	%fd75, [%rd18+16];
	ld.global.f64 	%fd76, [%rd14+16];
	fma.rn.f64 	%fd77, %fd75, %fd76, %fd74;
	ld.global.f64 	%fd78, [%rd18+24];
	ld.global.f64 	%fd79, [%rd14+24];
	fma.rn.f64 	%fd80, %fd78, %fd79, %fd77;
	ld.global.f64 	%fd81, [%rd18+32];
	ld.global.f64 	%fd82, [%rd14+32];
	fma.rn.f64 	%fd83, %fd81, %fd82, %fd80;
	ld.global.f64 	%fd84, [%rd18+40];
	ld.global.f64 	%fd85, [%rd14+40];
	fma.rn.f64 	%fd86, %fd84, %fd85, %fd83;
	ld.global.f64 	%fd87, [%rd18+48];
	ld.global.f64 	%fd88, [%rd14+48];
	fma.rn.f64 	%fd89, %fd87, %fd88, %fd86;
	ld.global.f64 	%fd90, [%rd18+56];
	ld.global.f64 	%fd91, [%rd14+56];
	fma.rn.f64 	%fd144, %fd90, %fd91, %fd89;
	add.s32 	%r33, %r33, 8;
$L__BB0_8:
	setp.eq.s32 	%p7, %r6, 0;
	@%p7 bra 	$L__BB0_14;
	and.b32  	%r9, %r22, 3;
	setp.lt.u32 	%p8, %r6, 4;
	@%p8 bra 	$L__BB0_11;
	add.s32 	%r28, %r33, %r2;
	mul.wide.u32 	%rd19, %r28, 8;
	add.s64 	%rd20, %rd2, %rd19;
	ld.global.f64 	%fd93, [%rd20];
	cvt.u64.u32 	%rd21, %r33;
	mul.wide.u32 	%rd22, %r33, 8;
	add.s64 	%rd23, %rd1, %rd22;
	ld.global.f64 	%fd94, [%rd23];
	fma.rn.f64 	%fd95, %fd93, %fd94, %fd144;
	cvt.u64.u32 	%rd24, %r2;
	add.s64 	%rd25, %rd21, %rd24;
	shl.b64 	%rd26, %rd25, 3;
	add.s64 	%rd27, %rd2, %rd26;
	ld.global.f64 	%fd96, [%rd27+8];
	ld.global.f64 	%fd97, [%rd23+8];
	fma.rn.f64 	%fd98, %fd96, %fd97, %fd95;
	ld.global.f64 	%fd99, [%rd27+16];
	ld.global.f64 	%fd100, [%rd23+16];
	fma.rn.f64 	%fd101, %fd99, %fd100, %fd98;
	ld.global.f64 	%fd102, [%rd27+24];
	ld.global.f64 	%fd103, [%rd23+24];
	fma.rn.f64 	%fd144, %fd102, %fd103, %fd101;
	add.s32 	%r33, %r33, 4;
$L__BB0_11:
	setp.eq.s32 	%p9, %r9, 0;
	@%p9 bra 	$L__BB0_14;
	mov.b32 	%r37, 0;
$L__BB0_13:
	.pragma "nounroll";
	add.s32 	%r30, %r33, %r2;
	mul.wide.u32 	%rd28, %r30, 8;
	add.s64 	%rd29, %rd2, %rd28;
	ld.global.f64 	%fd104, [%rd29];
	mul.wide.u32 	%rd30, %r33, 8;
	add.s64 	%rd31, %rd1, %rd30;
	ld.global.f64 	%fd105, [%rd31];
	fma.rn.f64 	%fd144, %fd104, %fd105, %fd144;
	add.s32 	%r33, %r33, 1;
	add.s32 	%r37, %r37, 1;
	setp.ne.s32 	%p10, %r37, %r9;
	@%p10 bra 	$L__BB0_13;
$L__BB0_14:
	mov.b32 	%r39, 0;
$L__BB0_15:
	mov.b32 	%r40, 0;
$L__BB0_16:
	add.f64 	%fd106, %fd144, 0d3FF0000000000000;
	add.f64 	%fd107, %fd106, 0dBFF0000000000000;
	add.f64 	%fd108, %fd107, 0d3FF0000000000000;
	add.f64 	%fd109, %fd108, 0dBFF0000000000000;
	add.f64 	%fd110, %fd109, 0d3FF0000000000000;
	add.f64 	%fd111, %fd110, 0dBFF0000000000000;
	add.f64 	%fd112, %fd111, 0d3FF0000000000000;
	add.f64 	%fd113, %fd112, 0dBFF0000000000000;
	add.f64 	%fd114, %fd113, 0d3FF0000000000000;
	add.f64 	%fd115, %fd114, 0dBFF0000000000000;
	add.f64 	%fd116, %fd115, 0d3FF0000000000000;
	add.f64 	%fd117, %fd116, 0dBFF0000000000000;
	add.f64 	%fd118, %fd117, 0d3FF0000000000000;
	add.f64 	%fd119, %fd118, 0dBFF0000000000000;
	add.f64 	%fd120, %fd119, 0d3FF0000000000000;
	add.f64 	%fd121, %fd120, 0dBFF0000000000000;
	add.f64 	%fd122, %fd121, 0d3FF0000000000000;
	add.f64 	%fd123, %fd122, 0dBFF0000000000000;
	add.f64 	%fd124, %fd123, 0d3FF0000000000000;
	add.f64 	%fd125, %fd124, 0dBFF0000000000000;
	add.f64 	%fd126, %fd125, 0d3FF0000000000000;
	add.f64 	%fd127, %fd126, 0dBFF0000000000000;
	add.f64 	%fd128, %fd127, 0d3FF0000000000000;
	add.f64 	%fd129, %fd128, 0dBFF0000000000000;
	add.f64 	%fd130, %fd129, 0d3FF0000000000000;
	add.f64 	%fd131, %fd130, 0dBFF0000000000000;
	add.f64 	%fd132, %fd131, 0d3FF0000000000000;
	add.f64 	%fd133, %fd132, 0dBFF0000000000000;
	add.f64 	%fd134, %fd133, 0d3FF0000000000000;
	add.f64 	%fd135, %fd134, 0dBFF0000000000000;
	add.f64 	%fd136, %fd135, 0d3FF0000000000000;
	add.f64 	%fd144, %fd136, 0dBFF0000000000000;
	add.s32 	%r40, %r40, 16;
	setp.ne.s32 	%p11, %r40, 10000;
	@%p11 bra 	$L__BB0_16;
	add.s32 	%r39, %r39, 1;
	setp.ne.s32 	%p12, %r39, 10000;
	@%p12 bra 	$L__BB0_15;
	cvta.to.global.u64 	%rd32, %rd3;
	mul.wide.u32 	%rd33, %r1, 8;
	add.s64 	%rd34, %rd32, %rd33;
	st.global.f64 	[%rd34], %fd144;
$L__BB0_19:
	ret;

}


// ===== COMPILED SASS (sm_100) =====

	.target	sm_100

	.elftype	@"ET_EXEC"


//--------------------- .note.nv.tkinfo           --------------------------
	.section	.note.nv.tkinfo,"",@"SHT_NOTE"
	.sectionflags	@"SHF_NOTE_NV_TKINFO"
	.tkinfo
        /*0018*/ 	.word	0x00000002
        /*0030*/ 	.string	""
        /*0030*/ 	.string	"ptxas"
        /*0030*/ 	.string	"Cuda compilation tools, release 13.0, V13.0.88"
        /*0030*/ 	.string	"Build cuda_13.0.r13.0/compiler.36424714_0"
        /*0030*/ 	.string	"-arch sm_100 -m 64 "



//--------------------- .note.nv.cuinfo           --------------------------
	.section	.note.nv.cuinfo,"",@"SHT_NOTE"
	.sectionflags	@"SHF_NOTE_NV_CUINFO"
        /*0018*/ 	.short	0x0002
        /*001a*/ 	.short	0x0064
        /*001c*/ 	.short	0x0082
	.zero		2


//--------------------- .nv.info                  --------------------------
	.section	.nv.info,"",@"SHT_CUDA_INFO"
	.align	4


	//----- nvinfo : EIATTR_REGCOUNT
	.align		4
        /*0000*/ 	.byte	0x04, 0x2f
        /*0002*/ 	.short	(.L_1 - .L_0)
	.align		4
.L_0:
        /*0004*/ 	.word	index@(_Z26vectorMultiplicationKernelPdS_S_ii)
        /*0008*/ 	.word	0x0000001f


	//----- nvinfo : EIATTR_FRAME_SIZE
	.align		4
.L_1:
        /*000c*/ 	.byte	0x04, 0x11
        /*000e*/ 	.short	(.L_3 - .L_2)
	.align		4
.L_2:
        /*0010*/ 	.word	index@(_Z26vectorMultiplicationKernelPdS_S_ii)
        /*0014*/ 	.word	0x00000000


	//----- nvinfo : EIATTR_MIN_STACK_SIZE
	.align		4
.L_3:
        /*0018*/ 	.byte	0x04, 0x12
        /*001a*/ 	.short	(.L_5 - .L_4)
	.align		4
.L_4:
        /*001c*/ 	.word	index@(_Z26vectorMultiplicationKernelPdS_S_ii)
        /*0020*/ 	.word	0x00000000
.L_5:


//--------------------- .nv.compat                --------------------------
	.section	.nv.compat,"",@"SHT_CUDA_COMPAT_INFO"
	.align	4
        /*0000*/ 	.byte	0x02, 0x09, 0x00, 0x00, 0x02, 0x02, 0x01, 0x00, 0x02, 0x05, 0x05, 0x00, 0x03, 0x07, 0x01, 0x01
        /*0010*/ 	.byte	0x02, 0x03, 0x00, 0x00, 0x02, 0x06, 0x01, 0x00, 0x04, 0x0b, 0x08, 0x00, 0x01, 0x00, 0x00, 0x00
        /*0020*/ 	.byte	0x00, 0x00, 0x00, 0x00


//--------------------- .nv.info._Z26vectorMultiplicationKernelPdS_S_ii --------------------------
	.section	.nv.info._Z26vectorMultiplicationKernelPdS_S_ii,"",@"SHT_CUDA_INFO"
	.sectionflags	@""
	.align	4


	//----- nvinfo : EIATTR_CUDA_API_VERSION
	.align		4
        /*0000*/ 	.byte	0x04, 0x37
        /*0002*/ 	.short	(.L_7 - .L_6)
.L_6:
        /*0004*/ 	.word	0x00000082


	//----- nvinfo : EIATTR_KPARAM_INFO
	.align		4
.L_7:
        /*0008*/ 	.byte	0x04, 0x17
        /*000a*/ 	.short	(.L_9 - .L_8)
.L_8:
        /*000c*/ 	.word	0x00000000
        /*0010*/ 	.short	0x0004
        /*0012*/ 	.short	0x001c
        /*0014*/ 	.byte	0x00, 0xf0, 0x11, 0x00


	//----- nvinfo : EIATTR_KPARAM_INFO
	.align		4
.L_9:
        /*0018*/ 	.byte	0x04, 0x17
        /*001a*/ 	.short	(.L_11 - .L_10)
.L_10:
        /*001c*/ 	.word	0x00000000
        /*0020*/ 	.short	0x0003
        /*0022*/ 	.short	0x0018
        /*0024*/ 	.byte	0x00, 0xf0, 0x11, 0x00


	//----- nvinfo : EIATTR_KPARAM_INFO
	.align		4
.L_11:
        /*0028*/ 	.byte	0x04, 0x17
        /*002a*/ 	.short	(.L_13 - .L_12)
.L_12:
        /*002c*/ 	.word	0x00000000
        /*0030*/ 	.short	0x0002
        /*0032*/ 	.short	0x0010
        /*0034*/ 	.byte	0x00, 0xf5, 0x21, 0x00


	//----- nvinfo : EIATTR_KPARAM_INFO
	.align		4
.L_13:
        /*0038*/ 	.byte	0x04, 0x17
        /*003a*/ 	.short	(.L_15 - .L_14)
.L_14:
        /*003c*/ 	.word	0x00000000
        /*0040*/ 	.short	0x0001
        /*0042*/ 	.short	0x0008
        /*0044*/ 	.byte	0x00, 0xf5, 0x21, 0x00


	//----- nvinfo : EIATTR_KPARAM_INFO
	.align		4
.L_15:
        /*0048*/ 	.byte	0x04, 0x17
        /*004a*/ 	.short	(.L_17 - .L_16)
.L_16:
        /*004c*/ 	.word	0x00000000
        /*0050*/ 	.short	0x0000
        /*0052*/ 	.short	0x0000
        /*0054*/ 	.byte	0x00, 0xf5, 0x21, 0x00


	//----- nvinfo : EIATTR_SPARSE_MMA_MASK
	.align		4
.L_17:
        /*0058*/ 	.byte	0x03, 0x50
        /*005a*/ 	.short	0x0000


	//----- nvinfo : EIATTR_MAXREG_COUNT
	.align		4
        /*005c*/ 	.byte	0x03, 0x1b
        /*005e*/ 	.short	0x00ff


	//----- nvinfo : EIATTR_MERCURY_ISA_VERSION
	.align		4
        /*0060*/ 	.byte	0x03, 0x5f
        /*0062*/ 	.short	0x0101


	//----- nvinfo : EIATTR_VRC_CTA_INIT_COUNT
	.align		4
        /*0064*/ 	.byte	0x02, 0x4a
	.zero		1
	.zero		1


	//----- nvinfo : EIATTR_EXIT_INSTR_OFFSETS
	.align		4
        /*0068*/ 	.byte	0x04, 0x1c
        /*006a*/ 	.short	(.L_19 - .L_18)


	//   ....[0]....
.L_18:
        /*006c*/ 	.word	0x00000040


	//   ....[1]....
        /*0070*/ 	.word	0x00001cb0


	//----- nvinfo : EIATTR_CBANK_PARAM_SIZE
	.align		4
.L_19:
        /*0074*/ 	.byte	0x03, 0x19
        /*0076*/ 	.short	0x0020


	//----- nvinfo : EIATTR_PARAM_CBANK
	.align		4
        /*0078*/ 	.byte	0x04, 0x0a
        /*007a*/ 	.short	(.L_21 - .L_20)
	.align		4
.L_20:
        /*007c*/ 	.word	index@(.nv.constant0._Z26vectorMultiplicationKernelPdS_S_ii)
        /*0080*/ 	.short	0x0380
        /*0082*/ 	.short	0x0020


	//----- nvinfo : EIATTR_SW_WAR
	.align		4
.L_21:
        /*0084*/ 	.byte	0x04, 0x36
        /*0086*/ 	.short	(.L_23 - .L_22)
.L_22:
        /*0088*/ 	.word	0x00000008
.L_23:


//--------------------- .nv.callgraph             --------------------------
	.section	.nv.callgraph,"",@"SHT_CUDA_CALLGRAPH"
	.align	4
	.sectionentsize	8
	.align		4
        /*0000*/ 	.word	0x00000000
	.align		4
        /*0004*/ 	.word	0xffffffff
	.align		4
        /*0008*/ 	.word	0x00000000
	.align		4
        /*000c*/ 	.word	0xfffffffe
	.align		4
        /*0010*/ 	.word	0x00000000
	.align		4
        /*0014*/ 	.word	0xfffffffd
	.align		4
        /*0018*/ 	.word	0x00000000
	.align		4
        /*001c*/ 	.word	0xfffffffc


//--------------------- .text._Z26vectorMultiplicationKernelPdS_S_ii --------------------------
	.section	.text._Z26vectorMultiplicationKernelPdS_S_ii,"ax",@progbits
	.align	128
        .global         _Z26vectorMultiplicationKernelPdS_S_ii
        .type           _Z26vectorMultiplicationKernelPdS_S_ii,@function
        .size           _Z26vectorMultiplicationKernelPdS_S_ii,(.L_x_9 - _Z26vectorMultiplicationKernelPdS_S_ii)
        .other          _Z26vectorMultiplicationKernelPdS_S_ii,@"STO_CUDA_ENTRY STV_DEFAULT"
_Z26vectorMultiplicationKernelPdS_S_ii:
.text._Z26vectorMultiplicationKernelPdS_S_ii:
[----:B------:R-:W-:Y:S01]  /*0000*/  LDC R1, c[0x0][0x37c] ;  /* 0x0000df00ff017b82 */ /* 0x000fe20000000800 */
[----:B------:R-:W0:Y:S01]  /*0010*/  S2R R0, SR_CTAID.X ;  /* 0x0000000000007919 */ /* 0x000e220000002500 */
[----:B------:R-:W0:Y:S02]  /*0020*/  LDCU UR4, c[0x0][0x398] ;  /* 0x00007300ff0477ac */ /* 0x000e240008000800 */
[----:B0-----:R-:W-:-:S13]  /*0030*/  ISETP.GE.AND P0, PT, R0, UR4, PT ;  /* 0x0000000400007c0c */ /* 0x001fda000bf06270 */
[----:B------:R-:W-:Y:S05]  /*0040*/  @P0 EXIT ;  /* 0x000000000000094d */ /* 0x000fea0003800000 */
[----:B------:R-:W0:Y:S01]  /*0050*/  LDCU UR4, c[0x0][0x39c] ;  /* 0x00007380ff0477ac */ /* 0x000e220008000800 */
[----:B------:R-:W-:Y:S01]  /*0060*/  CS2R R26, SRZ ;  /* 0x00000000001a7805 */ /* 0x000fe2000001ff00 */
[----:B------:R-:W1:Y:S01]  /*0070*/  LDCU.64 UR8, c[0x0][0x358] ;  /* 0x00006b00ff0877ac */ /* 0x000e620008000a00 */
[----:B0-----:R-:W-:-:S09]  /*0080*/  UISETP.GE.AND UP0, UPT, UR4, 0x1, UPT ;  /* 0x000000010400788c */ /* 0x001fd2000bf06270 */
[----:B-1----:R-:W-:Y:S05]  /*0090*/  BRA.U !UP0, `(.L_x_0) ;  /* 0x0000000908587547 */ /* 0x002fea000b800000 */
[----:B------:R-:W-:Y:S02]  /*00a0*/  UISETP.GE.U32.AND UP0, UPT, UR4, 0x10, UPT ;  /* 0x000000100400788c */ /* 0x000fe4000bf06070 */
[----:B------:R-:W-:Y:S01]  /*00b0*/  IMAD R3, R0, UR4, RZ ;  /* 0x0000000400037c24 */ /* 0x000fe2000f8e02ff */
[----:B------:R-:W-:Y:S01]  /*00c0*/  ULOP3.LUT UR6, UR4, 0xf, URZ, 0xc0, !UPT ;  /* 0x0000000f04067892 */ /* 0x000fe2000f8ec0ff */
[----:B------:R-:W-:Y:S01]  /*00d0*/  IMAD.MOV.U32 R28, RZ, RZ, RZ ;  /* 0x000000ffff1c7224 */ /* 0x000fe200078e00ff */
[----:B------:R-:W-:Y:S02]  /*00e0*/  CS2R R26, SRZ ;  /* 0x00000000001a7805 */ /* 0x000fe4000001ff00 */
[----:B------:R-:W-:Y:S02]  /*00f0*/  UISETP.NE.AND UP1, UPT, UR6, URZ, UPT ;  /* 0x000000ff0600728c */ /* 0x000fe4000bf25270 */
[----:B------:R-:W-:Y:S09]  /*0100*/  BRA.U !UP0, `(.L_x_1) ;  /* 0x0000000108f07547 */ /* 0x000ff2000b800000 */
[----:B------:R-:W-:Y:S01]  /*0110*/  ULOP3.LUT UR4, UR4, 0x7ffffff0, URZ, 0xc0, !UPT ;  /* 0x7ffffff004047892 */ /* 0x000fe2000f8ec0ff */
[----:B------:R-:W-:Y:S01]  /*0120*/  HFMA2 R2, -RZ, RZ, 0, 0 ;  /* 0x00000000ff027431 */ /* 0x000fe200000001ff */
[----:B------:R-:W-:-:S04]  /*0130*/  CS2R R26, SRZ ;  /* 0x00000000001a7805 */ /* 0x000fc8000001ff00 */
[----:B------:R-:W-:-:S07]  /*0140*/  IMAD.U32 R28, RZ, RZ, UR4 ;  /* 0x00000004ff1c7e24 */ /* 0x000fce000f8e00ff */
.L_x_2:
[----:B------:R-:W0:Y:S01]  /*0150*/  LDC.64 R4, c[0x0][0x390] ;  /* 0x0000e400ff047b82 */ /* 0x000e220000000a00 */
[----:B------:R-:W-:-:S07]  /*0160*/  IADD3 R7, PT, PT, R3, R2, RZ ;  /* 0x0000000203077210 */ /* 0x000fce0007ffe0ff */
[----:B------:R-:W1:Y:S01]  /*0170*/  LDC.64 R24, c[0x0][0x380] ;  /* 0x0000e000ff187b82 */ /* 0x000e620000000a00 */
[----:B0-----:R-:W-:-:S05]  /*0180*/  IMAD.WIDE.U32 R4, R7, 0x8, R4 ;  /* 0x0000000807047825 */ /* 0x001fca00078e0004 */
[----:B------:R-:W2:Y:S01]  /*0190*/  LDG.E.64 R22, desc[UR8][R4.64] ;  /* 0x0000000804167981 */ /* 0x000ea2000c1e1b00 */
[----:B-1----:R-:W-:-:S03]  /*01a0*/  IMAD.WIDE.U32 R24, R2, 0x8, R24 ;  /* 0x0000000802187825 */ /* 0x002fc600078e0018 */
[----:B------:R-:W3:Y:S04]  /*01b0*/  LDG.E.64 R8, desc[UR8][R4.64+0x8] ;  /* 0x0000080804087981 */ /* 0x000ee8000c1e1b00 */
[----:B------:R-:W2:Y:S04]  /*01c0*/  LDG.E.64 R10, desc[UR8][R24.64] ;  /* 0x00000008180a7981 */ /* 0x000ea8000c1e1b00 */
[----:B------:R-:W3:Y:S04]  /*01d0*/  LDG.E.64 R20, desc[UR8][R24.64+0x8] ;  /* 0x0000080818147981 */ /* 0x000ee8000c1e1b00 */
[----:B------:R-:W4:Y:S04]  /*01e0*/  LDG.E.64 R6, desc[UR8][R4.64+0x10] ;  /* 0x0000100804067981 */ /* 0x000f28000c1e1b00 */
[----:B------:R-:W4:Y:S04]  /*01f0*/  LDG.E.64 R18, desc[UR8][R24.64+0x10] ;  /* 0x0000100818127981 */ /* 0x000f28000c1e1b00 */
[----:B------:R-:W5:Y:S04]  /*0200*/  LDG.E.64 R16, desc[UR8][R4.64+0x18] ;  /* 0x0000180804107981 */ /* 0x000f68000c1e1b00 */
[----:B------:R-:W5:Y:S04]  /*0210*/  LDG.E.64 R14, desc[UR8][R24.64+0x18] ;  /* 0x00001808180e7981 */ /* 0x000f68000c1e1b00 */
[----:B------:R-:W5:Y:S01]  /*0220*/  LDG.E.64 R12, desc[UR8][R4.64+0x20] ;  /* 0x00002008040c7981 */ /* 0x000f62000c1e1b00 */
[----:B--2---:R-:W-:-:S03]  /*0230*/  DFMA R22, R22, R10, R26 ;  /* 0x0000000a1616722b */ /* 0x004fc6000000001a */
[----:B------:R-:W2:Y:S04]  /*0240*/  LDG.E.64 R10, desc[UR8][R24.64+0x20] ;  /* 0x00002008180a7981 */ /* 0x000ea8000c1e1b00 */
[----:B------:R-:W2:Y:S01]  /*0250*/  LDG.E.64 R26, desc[UR8][R24.64+0x78] ;  /* 0x00007808181a7981 */ /* 0x000ea2000c1e1b00 */
[----:B---3--:R-:W-:-:S03]  /*0260*/  DFMA R20, R8, R20, R22 ;  /* 0x000000140814722b */ /* 0x008fc60000000016 */
[----:B------:R-:W3:Y:S04]  /*0270*/  LDG.E.64 R8, desc[UR8][R4.64+0x28] ;  /* 0x0000280804087981 */ /* 0x000ee8000c1e1b00 */
[----:B------:R-:W3:Y:S01]  /*0280*/  LDG.E.64 R22, desc[UR8][R24.64+0x28] ;  /* 0x0000280818167981 */ /* 0x000ee2000c1e1b00 */
[----:B----4-:R-:W-:-:S03]  /*0290*/  DFMA R18, R6, R18, R20 ;  /* 0x000000120612722b */ /* 0x010fc60000000014 */
[----:B------:R-:W4:Y:S04]  /*02a0*/  LDG.E.64 R6, desc[UR8][R4.64+0x30] ;  /* 0x0000300804067981 */ /* 0x000f28000c1e1b00 */
[----:B------:R-:W4:Y:S01]  /*02b0*/  LDG.E.64 R20, desc[UR8][R24.64+0x30] ;  /* 0x0000300818147981 */ /* 0x000f22000c1e1b00 */
[----:B-----5:R-:W-:-:S03]  /*02c0*/  DFMA R14, R16, R14, R18 ;  /* 0x0000000e100e722b */ /* 0x020fc60000000012 */
        /* <DEDUP_REMOVED lines=22> */
[----:B------:R-:W4:Y:S04]  /*0430*/  LDG.E.64 R8, desc[UR8][R24.64+0x70] ;  /* 0x0000700818087981 */ /* 0x000f28000c1e1b00 */
[----:B------:R-:W4:Y:S01]  /*0440*/  LDG.E.64 R4, desc[UR8][R4.64+0x78] ;  /* 0x0000780804047981 */ /* 0x000f22000c1e1b00 */
[----:B-----5:R-:W-:Y:S01]  /*0450*/  DFMA R18, R18, R20, R22 ;  /* 0x000000141212722b */ /* 0x020fe20000000016 */
[----:B------:R-:W-:-:S05]  /*0460*/  VIADD R2, R2, 0x10 ;  /* 0x0000001002027836 */ /* 0x000fca0000000000 */
[----:B------:R-:W-:Y:S02]  /*0470*/  ISETP.NE.AND P0, PT, R2, R28, PT ;  /* 0x0000001c0200720c */ /* 0x000fe40003f05270 */
[----:B--2---:R-:W-:-:S08]  /*0480*/  DFMA R14, R14, R16, R18 ;  /* 0x000000100e0e722b */ /* 0x004fd00000000012 */
[----:B---3--:R-:W-:-:S08]  /*0490*/  DFMA R10, R10, R12, R14 ;  /* 0x0000000c0a0a722b */ /* 0x008fd0000000000e */
[----:B----4-:R-:W-:-:S08]  /*04a0*/  DFMA R6, R6, R8, R10 ;  /* 0x000000080606722b */ /* 0x010fd0000000000a */
[----:B------:R-:W-:Y:S01]  /*04b0*/  DFMA R26, R4, R26, R6 ;  /* 0x0000001a041a722b */ /* 0x000fe20000000006 */
[----:B------:R-:W-:Y:S10]  /*04c0*/  @P0 BRA `(.L_x_2) ;  /* 0xfffffffc00200947 */ /* 0x000ff4000383ffff */
.L_x_1:
[----:B------:R-:W-:Y:S05]  /*04d0*/  BRA.U !UP1, `(.L_x_0) ;  /* 0x0000000509487547 */ /* 0x000fea000b800000 */
[----:B------:R-:W0:Y:S01]  /*04e0*/  LDCU UR5, c[0x0][0x39c] ;  /* 0x00007380ff0577ac */ /* 0x000e220008000800 */
[----:B------:R-:W-:Y:S02]  /*04f0*/  UISETP.GE.U32.AND UP0, UPT, UR6, 0x8, UPT ;  /* 0x000000080600788c */ /* 0x000fe4000bf06070 */
[----:B0-----:R-:W-:-:S04]  /*0500*/  ULOP3.LUT UR4, UR5, 0x7, URZ, 0xc0, !UPT ;  /* 0x0000000705047892 */ /* 0x001fc8000f8ec0ff */
[----:B------:R-:W-:-:S03]  /*0510*/  UISETP.NE.AND UP1, UPT, UR4, URZ, UPT ;  /* 0x000000ff0400728c */ /* 0x000fc6000bf25270 */
[----:B------:R-:W-:Y:S08]  /*0520*/  BRA.U !UP0, `(.L_x_3) ;  /* 0x00000001088c7547 */ /* 0x000ff0000b800000 */
[----:B------:R-:W0:Y:S01]  /*0530*/  LDC.64 R16, c[0x0][0x390] ;  /* 0x0000e400ff107b82 */ /* 0x000e220000000a00 */
[CC--:B------:R-:W-:Y:S02]  /*0540*/  IADD3 R9, PT, PT, R3.reuse, R28.reuse, RZ ;  /* 0x0000001c03097210 */ /* 0x0c0fe40007ffe0ff */
[----:B------:R-:W-:-:S05]  /*0550*/  IADD3 R2, P0, PT, R3, R28, RZ ;  /* 0x0000001c03027210 */ /* 0x000fca0007f1e0ff */
[----:B------:R-:W1:Y:S01]  /*0560*/  LDC.64 R6, c[0x0][0x380] ;  /* 0x0000e000ff067b82 */ /* 0x000e620000000a00 */
[----:B------:R-:W-:-:S07]  /*0570*/  IMAD.X R8, RZ, RZ, RZ, P0 ;  /* 0x000000ffff087224 */ /* 0x000fce00000e06ff */
[----:B------:R-:W2:Y:S01]  /*0580*/  LDC.64 R4, c[0x0][0x390] ;  /* 0x0000e400ff047b82 */ /* 0x000ea20000000a00 */
[----:B0-----:R-:W-:-:S06]  /*0590*/  IMAD.WIDE.U32 R16, R9, 0x8, R16 ;  /* 0x0000000809107825 */ /* 0x001fcc00078e0010 */
[----:B------:R-:W3:Y:S01]  /*05a0*/  LDG.E.64 R16, desc[UR8][R16.64] ;  /* 0x0000000810107981 */ /* 0x000ee2000c1e1b00 */
[----:B-1----:R-:W-:-:S05]  /*05b0*/  IMAD.WIDE.U32 R6, R28, 0x8, R6 ;  /* 0x000000081c067825 */ /* 0x002fca00078e0006 */
[----:B------:R-:W3:Y:S01]  /*05c0*/  LDG.E.64 R18, desc[UR8][R6.64] ;  /* 0x0000000806127981 */ /* 0x000ee2000c1e1b00 */
[----:B--2---:R-:W-:-:S03]  /*05d0*/  LEA R4, P0, R2, R4, 0x3 ;  /* 0x0000000402047211 */ /* 0x004fc600078018ff */
[----:B------:R-:W2:Y:S01]  /*05e0*/  LDG.E.64 R12, desc[UR8][R6.64+0x8] ;  /* 0x00000808060c7981 */ /* 0x000ea2000c1e1b00 */
[----:B------:R-:W-:-:S03]  /*05f0*/  LEA.HI.X R5, R2, R5, R8, 0x3, P0 ;  /* 0x0000000502057211 */ /* 0x000fc600000f1c08 */
[----:B------:R-:W4:Y:S04]  /*0600*/  LDG.E.64 R20, desc[UR8][R6.64+0x10] ;  /* 0x0000100806147981 */ /* 0x000f28000c1e1b00 */
[----:B------:R-:W2:Y:S04]  /*0610*/  LDG.E.64 R14, desc[UR8][R4.64+0x8] ;  /* 0x00000808040e7981 */ /* 0x000ea8000c1e1b00 */
[----:B------:R-:W4:Y:S04]  /*0620*/  LDG.E.64 R22, desc[UR8][R4.64+0x10] ;  /* 0x0000100804167981 */ /* 0x000f28000c1e1b00 */
[----:B------:R-:W5:Y:S04]  /*0630*/  LDG.E.64 R8, desc[UR8][R6.64+0x18] ;  /* 0x0000180806087981 */ /* 0x000f68000c1e1b00 */
[----:B------:R-:W5:Y:S04]  /*0640*/  LDG.E.64 R10, desc[UR8][R4.64+0x18] ;  /* 0x00001808040a7981 */ /* 0x000f68000c1e1b00 */
[----:B------:R-:W5:Y:S01]  /*0650*/  LDG.E.64 R24, desc[UR8][R6.64+0x30] ;  /* 0x0000300806187981 */ /* 0x000f62000c1e1b00 */
[----:B---3--:R-:W-:-:S03]  /*0660*/  DFMA R26, R16, R18, R26 ;  /* 0x00000012101a722b */ /* 0x008fc6000000001a */
[----:B------:R-:W3:Y:S04]  /*0670*/  LDG.E.64 R18, desc[UR8][R6.64+0x20] ;  /* 0x0000200806127981 */ /* 0x000ee8000c1e1b00 */
[----:B------:R-:W3:Y:S01]  /*0680*/  LDG.E.64 R16, desc[UR8][R4.64+0x20] ;  /* 0x0000200804107981 */ /* 0x000ee2000c1e1b00 */
[----:B--2---:R-:W-:-:S03]  /*0690*/  DFMA R26, R14, R12, R26 ;  /* 0x0000000c0e1a722b */ /* 0x004fc6000000001a */
[----:B------:R-:W2:Y:S04]  /*06a0*/  LDG.E.64 R14, desc[UR8][R6.64+0x28] ;  /* 0x00002808060e7981 */ /* 0x000ea8000c1e1b00 */
[----:B------:R-:W2:Y:S01]  /*06b0*/  LDG.E.64 R12, desc[UR8][R4.64+0x28] ;  /* 0x00002808040c7981 */ /* 0x000ea2000c1e1b00 */
[----:B----4-:R-:W-:-:S03]  /*06c0*/  DFMA R20, R22, R20, R26 ;  /* 0x000000141614722b */ /* 0x010fc6000000001a */
[----:B------:R-:W4:Y:S04]  /*06d0*/  LDG.E.64 R22, desc[UR8][R4.64+0x30] ;  /* 0x0000300804167981 */ /* 0x000f28000c1e1b00 */
[----:B------:R-:W4:Y:S04]  /*06e0*/  LDG.E.64 R26, desc[UR8][R6.64+0x38] ;  /* 0x00003808061a7981 */ /* 0x000f28000c1e1b00 */
[----:B------:R-:W4:Y:S01]  /*06f0*/  LDG.E.64 R4, desc[UR8][R4.64+0x38] ;  /* 0x0000380804047981 */ /* 0x000f22000c1e1b00 */
[----:B-----5:R-:W-:Y:S01]  /*0700*/  DFMA R8, R10, R8, R20 ;  /* 0x000000080a08722b */ /* 0x020fe20000000014 */
[----:B------:R-:W-:-:S07]  /*0710*/  IADD3 R28, PT, PT, R28, 0x8, RZ ;  /* 0x000000081c1c7810 */ /* 0x000fce0007ffe0ff */
[----:B---3--:R-:W-:-:S08]  /*0720*/  DFMA R8, R16, R18, R8 ;  /* 0x000000121008722b */ /* 0x008fd00000000008 */
[----:B--2---:R-:W-:-:S08]  /*0730*/  DFMA R8, R12, R14, R8 ;  /* 0x0000000e0c08722b */ /* 0x004fd00000000008 */
[----:B----4-:R-:W-:-:S08]  /*0740*/  DFMA R8, R22, R24, R8 ;  /* 0x000000181608722b */ /* 0x010fd00000000008 */
[----:B------:R-:W-:-:S11]  /*0750*/  DFMA R26, R4, R26, R8 ;  /* 0x0000001a041a722b */ /* 0x000fd60000000008 */
.L_x_3:
[----:B------:R-:W-:Y:S05]  /*0760*/  BRA.U !UP1, `(.L_x_0) ;  /* 0x0000000109a47547 */ /* 0x000fea000b800000 */
[----:B------:R-:W-:Y:S02]  /*0770*/  UISETP.GE.U32.AND UP0, UPT, UR4, 0x4, UPT ;  /* 0x000000040400788c */ /* 0x000fe4000bf06070 */
[----:B------:R-:W-:-:S04]  /*0780*/  ULOP3.LUT UR5, UR5, 0x3, URZ, 0xc0, !UPT ;  /* 0x0000000305057892 */ /* 0x000fc8000f8ec0ff */
[----:B------:R-:W-:-:S03]  /*0790*/  UISETP.NE.AND UP1, UPT, UR5, URZ, UPT ;  /* 0x000000ff0500728c */ /* 0x000fc6000bf25270 */
[----:B------:R-:W-:Y:S08]  /*07a0*/  BRA.U !UP0, `(.L_x_4) ;  /* 0x00000001085c7547 */ /* 0x000ff0000b800000 */
[----:B------:R-:W0:Y:S01]  /*07b0*/  LDC.64 R4, c[0x0][0x390] ;  /* 0x0000e400ff047b82 */ /* 0x000e220000000a00 */
[C---:B------:R-:W-:Y:S01]  /*07c0*/  IMAD.IADD R7, R3.reuse, 0x1, R28 ;  /* 0x0000000103077824 */ /* 0x040fe200078e021c */
[----:B------:R-:W-:-:S04]  /*07d0*/  IADD3 R2, P0, PT, R3, R28, RZ ;  /* 0x0000001c03027210 */ /* 0x000fc80007f1e0ff */
[----:B------:R-:W-:Y:S02]  /*07e0*/  IADD3.X R10, PT, PT, RZ, RZ, RZ, P0, !PT ;  /* 0x000000ffff0a7210 */ /* 0x000fe400007fe4ff */
[----:B------:R-:W1:Y:S08]  /*07f0*/  LDC.64 R22, c[0x0][0x380] ;  /* 0x0000e000ff167b82 */ /* 0x000e700000000a00 */
        /* <DEDUP_REMOVED lines=12> */
[----:B------:R-:W5:Y:S01]  /*08c0*/  LDG.E.64 R20, desc[UR8][R8.64+0x18] ;  /* 0x0000180808147981 */ /* 0x000f62000c1e1b00 */
[----:B------:R-:W-:Y:S01]  /*08d0*/  VIADD R28, R28, 0x4 ;  /* 0x000000041c1c7836 */ /* 0x000fe20000000000 */
[----:B---3--:R-:W-:-:S08]  /*08e0*/  DFMA R6, R4, R6, R26 ;  /* 0x000000060406722b */ /* 0x008fd0000000001a */
[----:B--2---:R-:W-:-:S08]  /*08f0*/  DFMA R6, R14, R16, R6 ;  /* 0x000000100e06722b */ /* 0x004fd00000000006 */
[----:B----4-:R-:W-:-:S08]  /*0900*/  DFMA R6, R10, R12, R6 ;  /* 0x0000000c0a06722b */ /* 0x010fd00000000006 */
[----:B-----5:R-:W-:-:S11]  /*0910*/  DFMA R26, R20, R18, R6 ;  /* 0x00000012141a722b */ /* 0x020fd60000000006 */
.L_x_4:
[----:B------:R-:W-:Y:S05]  /*0920*/  BRA.U !UP1, `(.L_x_0) ;  /* 0x0000000109347547 */ /* 0x000fea000b800000 */
[----:B------:R-:W0:Y:S01]  /*0930*/  LDC.64 R8, c[0x0][0x390] ;  /* 0x0000e400ff087b82 */ /* 0x000e220000000a00 */
[----:B------:R-:W-:-:S07]  /*0940*/  UMOV UR4, URZ ;  /* 0x000000ff00047c82 */ /* 0x000fce0008000000 */
[----:B------:R-:W1:Y:S02]  /*0950*/  LDC.64 R10, c[0x0][0x380] ;  /* 0x0000e000ff0a7b82 */ /* 0x000e640000000a00 */
.L_x_5:
[----:B------:R-:W-:Y:S01]  /*0960*/  IADD3 R5, PT, PT, R3, R28, RZ ;  /* 0x0000001c03057210 */ /* 0x000fe20007ffe0ff */
[----:B-1----:R-:W-:-:S04]  /*0970*/  IMAD.WIDE.U32 R6, R28, 0x8, R10 ;  /* 0x000000081c067825 */ /* 0x002fc800078e000a */
[----:B0-----:R-:W-:Y:S02]  /*0980*/  IMAD.WIDE.U32 R4, R5, 0x8, R8 ;  /* 0x0000000805047825 */ /* 0x001fe400078e0008 */
[----:B------:R-:W2:Y:S04]  /*0990*/  LDG.E.64 R6, desc[UR8][R6.64] ;  /* 0x0000000806067981 */ /* 0x000ea8000c1e1b00 */
[----:B------:R-:W2:Y:S01]  /*09a0*/  LDG.E.64 R4, desc[UR8][R4.64] ;  /* 0x0000000804047981 */ /* 0x000ea2000c1e1b00 */
[----:B------:R-:W-:Y:S01]  /*09b0*/  UIADD3 UR4, UPT, UPT, UR4, 0x1, URZ ;  /* 0x0000000104047890 */ /* 0x000fe2000fffe0ff */
[----:B------:R-:W-:-:S03]  /*09c0*/  VIADD R28, R28, 0x1 ;  /* 0x000000011c1c7836 */ /* 0x000fc60000000000 */
[----:B------:R-:W-:Y:S01]  /*09d0*/  UISETP.NE.AND UP0, UPT, UR4, UR5, UPT ;  /* 0x000000050400728c */ /* 0x000fe2000bf05270 */
[----:B--2---:R-:W-:-:S08]  /*09e0*/  DFMA R26, R4, R6, R26 ;  /* 0x00000006041a722b */ /* 0x004fd0000000001a */
[----:B------:R-:W-:Y:S05]  /*09f0*/  BRA.U UP0, `(.L_x_5) ;  /* 0xfffffffd00d87547 */ /* 0x000fea000b83ffff */
.L_x_0:
[----:B------:R-:W-:-:S05]  /*0a00*/  UMOV UR4, URZ ;  /* 0x000000ff00047c82 */ /* 0x000fca0008000000 */
.L_x_7:
[----:B------:R-:W-:Y:S01]  /*0a10*/  DADD R26, R26, 1 ;  /* 0x3ff000001a1a7429 */ /* 0x000fe20000000000 */
[----:B------:R-:W-:Y:S01]  /*0a20*/  UIADD3 UR4, UPT, UPT, UR4, 0x1, URZ ;  /* 0x0000000104047890 */ /* 0x000fe2000fffe0ff */
[----:B------:R-:W-:-:S03]  /*0a30*/  UMOV UR5, 0x10 ;  /* 0x0000001000057882 */ /* 0x000fc60000000000 */
[----:B------:R-:W-:-:S03]  /*0a40*/  UISETP.NE.AND UP1, UPT, UR4, 0x2710, UPT ;  /* 0x000027100400788c */ /* 0x000fc6000bf25270 */
[----:B------:R-:W-:-:S08]  /*0a50*/  DADD R26, R26, -1 ;  /* 0xbff000001a1a7429 */ /* 0x000fd00000000000 */
[----:B------:R-:W-:-:S08]  /*0a60*/  DADD R26, R26, 1 ;  /* 0x3ff000001a1a7429 */ /* 0x000fd00000000000 */
        /* <DEDUP_REMOVED lines=28> */
[----:B------:R-:W-:-:S11]  /*0c30*/  DADD R26, R26, -1 ;  /* 0xbff000001a1a7429 */ /* 0x000fd60000000000 */
.L_x_6:
[----:B------:R-:W-:Y:S01]  /*0c40*/  DADD R26, R26, 1 ;  /* 0x3ff000001a1a7429 */ /* 0x000fe20000000000 */
[----:B------:R-:W-:-:S04]  /*0c50*/  UIADD3 UR5, UPT, UPT, UR5, 0x80, URZ ;  /* 0x0000008005057890 */ /* 0x000fc8000fffe0ff */
        /* <DEDUP_REMOVED lines=255> */
[----:B------:R-:W-:Y:S01]  /*1c50*/  DADD R26, R2, -1 ;  /* 0xbff00000021a7429 */ /* 0x000fe20000000000 */
[----:B------:R-:W-:Y:S10]  /*1c60*/  BRA.U UP0, `(.L_x_6) ;  /* 0xffffffed00f47547 */ /* 0x000ff4000b83ffff */
[----:B------:R-:W-:Y:S05]  /*1c70*/  BRA.U UP1, `(.L_x_7) ;  /* 0xffffffed01647547 */ /* 0x000fea000b83ffff */
[----:B------:R-:W0:Y:S02]  /*1c80*/  LDC.64 R2, c[0x0][0x388] ;  /* 0x0000e200ff027b82 */ /* 0x000e240000000a00 */
[----:B0-----:R-:W-:-:S05]  /*1c90*/  IMAD.WIDE.U32 R2, R0, 0x8, R2 ;  /* 0x0000000800027825 */ /* 0x001fca00078e0002 */
[----:B------:R-:W-:Y:S01]  /*1ca0*/  STG.E.64 desc[UR8][R2.64], R26 ;  /* 0x0000001a02007986 */ /* 0x000fe2000c101b08 */
[----:B------:R-:W-:Y:S05]  /*1cb0*/  EXIT ;  /* 0x000000000000794d */ /* 0x000fea0003800000 */
.L_x_8:
[----:B------:R-:W-:-:S00]  /*1cc0*/  BRA `(.L_x_8) ;  /* 0xfffffffc00fc7947 */ /* 0x000fc0000383ffff */
[----:B------:R-:W-:-:S00]  /*1cd0*/  NOP ;  /* 0x0000000000007918 */ /* 0x000fc00000000000 */
        /* <DEDUP_REMOVED lines=10> */
.L_x_9:


//--------------------- .nv.shared.reserved.0     --------------------------
	.section	.nv.shared.reserved.0,"aw",@nobits
	.weak		__nv_reservedSMEM_offset_0_alias
	.size		__nv_reservedSMEM_offset_0_alias, 0, 64
	.other		__nv_reservedSMEM_offset_0_alias,@"STO_CUDA_RESERVED_SHARED STV_DEFAULT"
__nv_reservedSMEM_offset_0_alias:
	.zero		0
	.zero		64


//--------------------- .nv.constant0._Z26vectorMultiplicationKernelPdS_S_ii --------------------------
	.section	.nv.constant0._Z26vectorMultiplicationKernelPdS_S_ii,"a",@progbits
	.sectionflags	@""
	.align	4
.nv.constant0._Z26vectorMultiplicationKernelPdS_S_ii:
	.zero		928


//--------------------- SYMBOLS --------------------------

	.type		.nv.reservedSmem.offset0,@object
	.size		.nv.reservedSmem.offset0,0x4
